//
// Generated by NVIDIA NVVM Compiler
//
// Compiler Build ID: CL-36424714
// Cuda compilation tools, release 13.0, V13.0.88
// Based on NVVM 20.0.0
//

.version 9.0
.target sm_100
.address_size 64

	// .globl	_Z17mandelbrot_kernelffffiiifPi

.visible .entry _Z17mandelbrot_kernelffffiiifPi(
	.param .f32 _Z17mandelbrot_kernelffffiiifPi_param_0,
	.param .f32 _Z17mandelbrot_kernelffffiiifPi_param_1,
	.param .f32 _Z17mandelbrot_kernelffffiiifPi_param_2,
	.param .f32 _Z17mandelbrot_kernelffffiiifPi_param_3,
	.param .u32 _Z17mandelbrot_kernelffffiiifPi_param_4,
	.param .u32 _Z17mandelbrot_kernelffffiiifPi_param_5,
	.param .u32 _Z17mandelbrot_kernelffffiiifPi_param_6,
	.param .f32 _Z17mandelbrot_kernelffffiiifPi_param_7,
	.param .u64 .ptr .align 1 _Z17mandelbrot_kernelffffiiifPi_param_8
)
{
	.reg .pred 	%p<10>;
	.reg .b32 	%r<22>;
	.reg .b32 	%f<32>;
	.reg .b64 	%rd<5>;

	ld.param.f32 	%f11, [_Z17mandelbrot_kernelffffiiifPi_param_0];
	ld.param.f32 	%f12, [_Z17mandelbrot_kernelffffiiifPi_param_1];
	ld.param.f32 	%f13, [_Z17mandelbrot_kernelffffiiifPi_param_2];
	ld.param.f32 	%f14, [_Z17mandelbrot_kernelffffiiifPi_param_3];
	ld.param.u32 	%r6, [_Z17mandelbrot_kernelffffiiifPi_param_4];
	ld.param.u32 	%r9, [_Z17mandelbrot_kernelffffiiifPi_param_5];
	ld.param.u32 	%r8, [_Z17mandelbrot_kernelffffiiifPi_param_6];
	ld.param.f32 	%f15, [_Z17mandelbrot_kernelffffiiifPi_param_7];
	ld.param.u64 	%rd1, [_Z17mandelbrot_kernelffffiiifPi_param_8];
	mov.u32 	%r10, %ctaid.x;
	mov.u32 	%r11, %ntid.x;
	mov.u32 	%r12, %tid.x;
	mad.lo.s32 	%r1, %r10, %r11, %r12;
	mov.u32 	%r13, %ctaid.y;
	mov.u32 	%r14, %ntid.y;
	mov.u32 	%r15, %tid.y;
	mad.lo.s32 	%r16, %r13, %r14, %r15;
	setp.ge.s32 	%p1, %r1, %r6;
	setp.ge.s32 	%p2, %r16, %r9;
	or.pred  	%p3, %p1, %p2;
	@%p3 bra 	$L__BB0_5;
	sub.f32 	%f16, %f13, %f11;
	cvt.rn.f32.s32 	%f17, %r6;
	div.rn.f32 	%f18, %f16, %f17;
	sub.f32 	%f19, %f14, %f12;
	cvt.rn.f32.u32 	%f20, %r9;
	div.rn.f32 	%f21, %f19, %f20;
	cvt.rn.f32.s32 	%f22, %r1;
	fma.rn.f32 	%f1, %f18, %f22, %f11;
	cvt.rn.f32.u32 	%f23, %r16;
	fma.rn.f32 	%f2, %f21, %f23, %f12;
	setp.leu.f32 	%p4, %f15, 0f00000000;
	setp.lt.s32 	%p5, %r8, 1;
	mov.b32 	%r21, 0;
	or.pred  	%p6, %p4, %p5;
	@%p6 bra 	$L__BB0_4;
	mov.f32 	%f28, 0f00000000;
	mov.b32 	%r21, 0;
	mov.f32 	%f29, %f28;
	mov.f32 	%f30, %f28;
	mov.f32 	%f31, %f28;
$L__BB0_3:
	add.f32 	%f25, %f31, %f31;
	fma.rn.f32 	%f30, %f25, %f30, %f2;
	sub.f32 	%f26, %f29, %f28;
	add.f32 	%f31, %f1, %f26;
	mul.f32 	%f29, %f31, %f31;
	mul.f32 	%f28, %f30, %f30;
	add.s32 	%r21, %r21, 1;
	add.f32 	%f27, %f29, %f28;
	setp.lt.f32 	%p7, %f27, %f15;
	setp.lt.s32 	%p8, %r21, %r8;
	and.pred  	%p9, %p7, %p8;
	@%p9 bra 	$L__BB0_3;
$L__BB0_4:
	mad.lo.s32 	%r19, %r6, %r16, %r1;
	cvta.to.global.u64 	%rd2, %rd1;
	mul.wide.s32 	%rd3, %r19, 4;
	add.s64 	%rd4, %rd2, %rd3;
	st.global.u32 	[%rd4], %r21;
$L__BB0_5:
	ret;

}


// ===== COMPILED SASS (sm_100) =====

	.target	sm_100

	.elftype	@"ET_EXEC"


//--------------------- .note.nv.tkinfo           --------------------------
	.section	.note.nv.tkinfo,"",@"SHT_NOTE"
	.sectionflags	@"SHF_NOTE_NV_TKINFO"
	.tkinfo
        /*0018*/ 	.word	0x00000002
        /*0030*/ 	.string	""
        /*0030*/ 	.string	"ptxas"
        /*0030*/ 	.string	"Cuda compilation tools, release 13.0, V13.0.88"
        /*0030*/ 	.string	"Build cuda_13.0.r13.0/compiler.36424714_0"
        /*0030*/ 	.string	"-arch sm_100 -m 64 "



//--------------------- .note.nv.cuinfo           --------------------------
	.section	.note.nv.cuinfo,"",@"SHT_NOTE"
	.sectionflags	@"SHF_NOTE_NV_CUINFO"
        /*0018*/ 	.short	0x0002
        /*001a*/ 	.short	0x0064
        /*001c*/ 	.short	0x0082
	.zero		2


//--------------------- .nv.info                  --------------------------
	.section	.nv.info,"",@"SHT_CUDA_INFO"
	.align	4


	//----- nvinfo : EIATTR_REGCOUNT
	.align		4
        /*0000*/ 	.byte	0x04, 0x2f
        /*0002*/ 	.short	(.L_1 - .L_0)
	.align		4
.L_0:
        /*0004*/ 	.word	index@(_Z17mandelbrot_kernelffffiiifPi)
        /*0008*/ 	.word	0x00000011


	//----- nvinfo : EIATTR_FRAME_SIZE
	.align		4
.L_1:
        /*000c*/ 	.byte	0x04, 0x11
        /*000e*/ 	.short	(.L_3 - .L_2)
	.align		4
.L_2:
        /*0010*/ 	.word	index@($__internal_0_$__cuda_sm3x_div_rn_noftz_f32_slowpath)
        /*0014*/ 	.word	0x00000000


	//----- nvinfo : EIATTR_FRAME_SIZE
	.align		4
.L_3:
        /*0018*/ 	.byte	0x04, 0x11
        /*001a*/ 	.short	(.L_5 - .L_4)
	.align		4
.L_4:
        /*001c*/ 	.word	index@(_Z17mandelbrot_kernelffffiiifPi)
        /*0020*/ 	.word	0x00000000


	//----- nvinfo : EIATTR_MIN_STACK_SIZE
	.align		4
.L_5:
        /*0024*/ 	.byte	0x04, 0x12
        /*0026*/ 	.short	(.L_7 - .L_6)
	.align		4
.L_6:
        /*0028*/ 	.word	index@(_Z17mandelbrot_kernelffffiiifPi)
        /*002c*/ 	.word	0x00000000
.L_7:


//--------------------- .nv.compat                --------------------------
	.section	.nv.compat,"",@"SHT_CUDA_COMPAT_INFO"
	.align	4
        /*0000*/ 	.byte	0x02, 0x09, 0x00, 0x00, 0x02, 0x02, 0x01, 0x00, 0x02, 0x05, 0x05, 0x00, 0x03, 0x07, 0x01, 0x01
        /*0010*/ 	.byte	0x02, 0x03, 0x00, 0x00, 0x02, 0x06, 0x01, 0x00, 0x04, 0x0b, 0x08, 0x00, 0x01, 0x00, 0x00, 0x00
        /*0020*/ 	.byte	0x00, 0x00, 0x00, 0x00


//--------------------- .nv.info._Z17mandelbrot_kernelffffiiifPi --------------------------
	.section	.nv.info._Z17mandelbrot_kernelffffiiifPi,"",@"SHT_CUDA_INFO"
	.sectionflags	@""
	.align	4


	//----- nvinfo : EIATTR_CUDA_API_VERSION
	.align		4
        /*0000*/ 	.byte	0x04, 0x37
        /*0002*/ 	.short	(.L_9 - .L_8)
.L_8:
        /*0004*/ 	.word	0x00000082


	//----- nvinfo : EIATTR_KPARAM_INFO
	.align		4
.L_9:
        /*0008*/ 	.byte	0x04, 0x17
        /*000a*/ 	.short	(.L_11 - .L_10)
.L_10:
        /*000c*/ 	.word	0x00000000
        /*0010*/ 	.short	0x0008
        /*0012*/ 	.short	0x0020
        /*0014*/ 	.byte	0x00, 0xf5, 0x21, 0x00


	//----- nvinfo : EIATTR_KPARAM_INFO
	.align		4
.L_11:
        /*0018*/ 	.byte	0x04, 0x17
        /*001a*/ 	.short	(.L_13 - .L_12)
.L_12:
        /*001c*/ 	.word	0x00000000
        /*0020*/ 	.short	0x0007
        /*0022*/ 	.short	0x001c
        /*0024*/ 	.byte	0x00, 0xf0, 0x11, 0x00


	//----- nvinfo : EIATTR_KPARAM_INFO
	.align		4
.L_13:
        /*0028*/ 	.byte	0x04, 0x17
        /*002a*/ 	.short	(.L_15 - .L_14)
.L_14:
        /*002c*/ 	.word	0x00000000
        /*0030*/ 	.short	0x0006
        /*0032*/ 	.short	0x0018
        /*0034*/ 	.byte	0x00, 0xf0, 0x11, 0x00


	//----- nvinfo : EIATTR_KPARAM_INFO
	.align		4
.L_15:
        /*0038*/ 	.byte	0x04, 0x17
        /*003a*/ 	.short	(.L_17 - .L_16)
.L_16:
        /*003c*/ 	.word	0x00000000
        /*0040*/ 	.short	0x0005
        /*0042*/ 	.short	0x0014
        /*0044*/ 	.byte	0x00, 0xf0, 0x11, 0x00


	//----- nvinfo : EIATTR_KPARAM_INFO
	.align		4
.L_17:
        /*0048*/ 	.byte	0x04, 0x17
        /*004a*/ 	.short	(.L_19 - .L_18)
.L_18:
        /*004c*/ 	.word	0x00000000
        /*0050*/ 	.short	0x0004
        /*0052*/ 	.short	0x0010
        /*0054*/ 	.byte	0x00, 0xf0, 0x11, 0x00


	//----- nvinfo : EIATTR_KPARAM_INFO
	.align		4
.L_19:
        /*0058*/ 	.byte	0x04, 0x17
        /*005a*/ 	.short	(.L_21 - .L_20)
.L_20:
        /*005c*/ 	.word	0x00000000
        /*0060*/ 	.short	0x0003
        /*0062*/ 	.short	0x000c
        /*0064*/ 	.byte	0x00, 0xf0, 0x11, 0x00


	//----- nvinfo : EIATTR_KPARAM_INFO
	.align		4
.L_21:
        /*0068*/ 	.byte	0x04, 0x17
        /*006a*/ 	.short	(.L_23 - .L_22)
.L_22:
        /*006c*/ 	.word	0x00000000
        /*0070*/ 	.short	0x0002
        /*0072*/ 	.short	0x0008
        /*0074*/ 	.byte	0x00, 0xf0, 0x11, 0x00


	//----- nvinfo : EIATTR_KPARAM_INFO
	.align		4
.L_23:
        /*0078*/ 	.byte	0x04, 0x17
        /*007a*/ 	.short	(.L_25 - .L_24)
.L_24:
        /*007c*/ 	.word	0x00000000
        /*0080*/ 	.short	0x0001
        /*0082*/ 	.short	0x0004
        /*0084*/ 	.byte	0x00, 0xf0, 0x11, 0x00


	//----- nvinfo : EIATTR_KPARAM_INFO
	.align		4
.L_25:
        /*0088*/ 	.byte	0x04, 0x17
        /*008a*/ 	.short	(.L_27 - .L_26)
.L_26:
        /*008c*/ 	.word	0x00000000
        /*0090*/ 	.short	0x0000
        /*0092*/ 	.short	0x0000
        /*0094*/ 	.byte	0x00, 0xf0, 0x11, 0x00


	//----- nvinfo : EIATTR_SPARSE_MMA_MASK
	.align		4
.L_27:
        /*0098*/ 	.byte	0x03, 0x50
        /*009a*/ 	.short	0x0000


	//----- nvinfo : EIATTR_MAXREG_COUNT
	.align		4
        /*009c*/ 	.byte	0x03, 0x1b
        /*009e*/ 	.short	0x00ff


	//----- nvinfo : EIATTR_MERCURY_ISA_VERSION
	.align		4
        /*00a0*/ 	.byte	0x03, 0x5f
        /*00a2*/ 	.short	0x0101


	//----- nvinfo : EIATTR_VRC_CTA_INIT_COUNT
	.align		4
        /*00a4*/ 	.byte	0x02, 0x4a
	.zero		1
	.zero		1


	//----- nvinfo : EIATTR_EXIT_INSTR_OFFSETS
	.align		4
        /*00a8*/ 	.byte	0x04, 0x1c
        /*00aa*/ 	.short	(.L_29 - .L_28)


	//   ....[0]....
.L_28:
        /*00ac*/ 	.word	0x000000c0


	//   ....[1]....
        /*00b0*/ 	.word	0x000004d0


	//----- nvinfo : EIATTR_CRS_STACK_SIZE
	.align		4
.L_29:
        /*00b4*/ 	.byte	0x04, 0x1e
        /*00b6*/ 	.short	(.L_31 - .L_30)
.L_30:
        /*00b8*/ 	.word	0x00000000


	//----- nvinfo : EIATTR_CBANK_PARAM_SIZE
	.align		4
.L_31:
        /*00bc*/ 	.byte	0x03, 0x19
        /*00be*/ 	.short	0x0028


	//----- nvinfo : EIATTR_PARAM_CBANK
	.align		4
        /*00c0*/ 	.byte	0x04, 0x0a
        /*00c2*/ 	.short	(.L_33 - .L_32)
	.align		4
.L_32:
        /*00c4*/ 	.word	index@(.nv.constant0._Z17mandelbrot_kernelffffiiifPi)
        /*00c8*/ 	.short	0x0380
        /*00ca*/ 	.short	0x0028


	//----- nvinfo : EIATTR_SW_WAR
	.align		4
.L_33:
        /*00cc*/ 	.byte	0x04, 0x36
        /*00ce*/ 	.short	(.L_35 - .L_34)
.L_34:
        /*00d0*/ 	.word	0x00000008
.L_35:


//--------------------- .nv.callgraph             --------------------------
	.section	.nv.callgraph,"",@"SHT_CUDA_CALLGRAPH"
	.align	4
	.sectionentsize	8
	.align		4
        /*0000*/ 	.word	0x00000000
	.align		4
        /*0004*/ 	.word	0xffffffff
	.align		4
        /*0008*/ 	.word	0x00000000
	.align		4
        /*000c*/ 	.word	0xfffffffe
	.align		4
        /*0010*/ 	.word	0x00000000
	.align		4
        /*0014*/ 	.word	0xfffffffd
	.align		4
        /*0018*/ 	.word	0x00000000
	.align		4
        /*001c*/ 	.word	0xfffffffc


//--------------------- .text._Z17mandelbrot_kernelffffiiifPi --------------------------
	.section	.text._Z17mandelbrot_kernelffffiiifPi,"ax",@progbits
	.align	128
        .global         _Z17mandelbrot_kernelffffiiifPi
        .type           _Z17mandelbrot_kernelffffiiifPi,@function
        .size           _Z17mandelbrot_kernelffffiiifPi,(.L_x_13 - _Z17mandelbrot_kernelffffiiifPi)
        .other          _Z17mandelbrot_kernelffffiiifPi,@"STO_CUDA_ENTRY STV_DEFAULT"
_Z17mandelbrot_kernelffffiiifPi:
.text._Z17mandelbrot_kernelffffiiifPi:
[----:B------:R-:W-:Y:S01]  /*0000*/  LDC R1, c[0x0][0x37c] ;  /* 0x0000df00ff017b82 */ /* 0x000fe20000000800 */
[----:B------:R-:W0:Y:S07]  /*0010*/  S2R R3, SR_TID.Y ;  /* 0x0000000000037919 */ /* 0x000e2e0000002200 */
[----:B------:R-:W1:Y:S01]  /*0020*/  LDC R5, c[0x0][0x360] ;  /* 0x0000d800ff057b82 */ /* 0x000e620000000800 */
[----:B------:R-:W2:Y:S01]  /*0030*/  LDCU.64 UR6, c[0x0][0x390] ;  /* 0x00007200ff0677ac */ /* 0x000ea20008000a00 */
[----:B------:R-:W1:Y:S06]  /*0040*/  S2R R0, SR_TID.X ;  /* 0x0000000000007919 */ /* 0x000e6c0000002100 */
[----:B------:R-:W0:Y:S08]  /*0050*/  S2UR UR5, SR_CTAID.Y ;  /* 0x00000000000579c3 */ /* 0x000e300000002600 */
[----:B------:R-:W0:Y:S08]  /*0060*/  LDC R2, c[0x0][0x364] ;  /* 0x0000d900ff027b82 */ /* 0x000e300000000800 */
[----:B------:R-:W1:Y:S01]  /*0070*/  S2UR UR4, SR_CTAID.X ;  /* 0x00000000000479c3 */ /* 0x000e620000002500 */
[----:B0-----:R-:W-:-:S05]  /*0080*/  IMAD R2, R2, UR5, R3 ;  /* 0x0000000502027c24 */ /* 0x001fca000f8e0203 */
[----:B--2---:R-:W-:Y:S01]  /*0090*/  ISETP.GE.AND P0, PT, R2, UR7, PT ;  /* 0x0000000702007c0c */ /* 0x004fe2000bf06270 */
[----:B-1----:R-:W-:-:S05]  /*00a0*/  IMAD R5, R5, UR4, R0 ;  /* 0x0000000405057c24 */ /* 0x002fca000f8e0200 */
[----:B------:R-:W-:-:S13]  /*00b0*/  ISETP.GE.OR P0, PT, R5, UR6, P0 ;  /* 0x0000000605007c0c */ /* 0x000fda0008706670 */
[----:B------:R-:W-:Y:S05]  /*00c0*/  @P0 EXIT ;  /* 0x000000000000094d */ /* 0x000fea0003800000 */
[----:B------:R-:W0:Y:S01]  /*00d0*/  LDC R0, c[0x0][0x380] ;  /* 0x0000e000ff007b82 */ /* 0x000e220000000800 */
[----:B------:R-:W0:Y:S01]  /*00e0*/  LDCU UR4, c[0x0][0x388] ;  /* 0x00007100ff0477ac */ /* 0x000e220008000800 */
[----:B------:R-:W-:-:S04]  /*00f0*/  I2FP.F32.S32 R3, UR6 ;  /* 0x0000000600037c45 */ /* 0x000fc80008201400 */
[----:B------:R-:W1:Y:S02]  /*0100*/  MUFU.RCP R4, R3 ;  /* 0x0000000300047308 */ /* 0x000e640000001000 */
[----:B-1----:R-:W-:Y:S01]  /*0110*/  FFMA R7, -R3, R4, 1 ;  /* 0x3f80000003077423 */ /* 0x002fe20000000104 */
[----:B0-----:R-:W-:-:S03]  /*0120*/  FADD R0, -R0, UR4 ;  /* 0x0000000400007e21 */ /* 0x001fc60008000100 */
[----:B------:R-:W-:Y:S02]  /*0130*/  FFMA R7, R4, R7, R4 ;  /* 0x0000000704077223 */ /* 0x000fe40000000004 */
[----:B------:R-:W0:Y:S02]  /*0140*/  FCHK P0, R0, R3 ;  /* 0x0000000300007302 */ /* 0x000e240000000000 */
[----:B------:R-:W-:-:S04]  /*0150*/  FFMA R4, R0, R7, RZ ;  /* 0x0000000700047223 */ /* 0x000fc800000000ff */
[----:B------:R-:W-:-:S04]  /*0160*/  FFMA R6, -R3, R4, R0 ;  /* 0x0000000403067223 */ /* 0x000fc80000000100 */
[----:B------:R-:W-:Y:S01]  /*0170*/  FFMA R4, R7, R6, R4 ;  /* 0x0000000607047223 */ /* 0x000fe20000000004 */
[----:B0-----:R-:W-:Y:S06]  /*0180*/  @!P0 BRA `(.L_x_0) ;  /* 0x00000000000c8947 */ /* 0x001fec0003800000 */
[----:B------:R-:W-:-:S07]  /*0190*/  MOV R6, 0x1b0 ;  /* 0x000001b000067802 */ /* 0x000fce0000000f00 */
[----:B------:R-:W-:Y:S05]  /*01a0*/  CALL.REL.NOINC `($__internal_0_$__cuda_sm3x_div_rn_noftz_f32_slowpath) ;  /* 0x0000000000cc7944 */ /* 0x000fea0003c00000 */
[----:B------:R-:W-:-:S07]  /*01b0*/  IMAD.MOV.U32 R4, RZ, RZ, R0 ;  /* 0x000000ffff047224 */ /* 0x000fce00078e0000 */
.L_x_0:
[----:B------:R-:W0:Y:S01]  /*01c0*/  LDCU UR4, c[0x0][0x394] ;  /* 0x00007280ff0477ac */ /* 0x000e220008000800 */
[----:B------:R-:W1:Y:S01]  /*01d0*/  LDC R0, c[0x0][0x384] ;  /* 0x0000e100ff007b82 */ /* 0x000e620000000800 */
[----:B0-----:R-:W-:Y:S01]  /*01e0*/  I2FP.F32.U32 R3, UR4 ;  /* 0x0000000400037c45 */ /* 0x001fe20008201000 */
[----:B------:R-:W1:Y:S03]  /*01f0*/  LDCU UR4, c[0x0][0x38c] ;  /* 0x00007180ff0477ac */ /* 0x000e660008000800 */
[----:B------:R-:W0:Y:S01]  /*0200*/  MUFU.RCP R6, R3 ;  /* 0x0000000300067308 */ /* 0x000e220000001000 */
[----:B-1----:R-:W-:Y:S01]  /*0210*/  FADD R0, -R0, UR4 ;  /* 0x0000000400007e21 */ /* 0x002fe20008000100 */
[----:B0-----:R-:W-:-:S06]  /*0220*/  FFMA R7, -R3, R6, 1 ;  /* 0x3f80000003077423 */ /* 0x001fcc0000000106 */
[----:B------:R-:W0:Y:S01]  /*0230*/  FCHK P0, R0, R3 ;  /* 0x0000000300007302 */ /* 0x000e220000000000 */
[----:B------:R-:W-:-:S04]  /*0240*/  FFMA R7, R6, R7, R6 ;  /* 0x0000000706077223 */ /* 0x000fc80000000006 */
[----:B------:R-:W-:-:S04]  /*0250*/  FFMA R6, R0, R7, RZ ;  /* 0x0000000700067223 */ /* 0x000fc800000000ff */
[----:B------:R-:W-:-:S04]  /*0260*/  FFMA R8, -R3, R6, R0 ;  /* 0x0000000603087223 */ /* 0x000fc80000000100 */
[----:B------:R-:W-:Y:S01]  /*0270*/  FFMA R10, R7, R8, R6 ;  /* 0x00000008070a7223 */ /* 0x000fe20000000006 */
[----:B0-----:R-:W-:Y:S06]  /*0280*/  @!P0 BRA `(.L_x_1) ;  /* 0x00000000000c8947 */ /* 0x001fec0003800000 */
[----:B------:R-:W-:-:S07]  /*0290*/  MOV R6, 0x2b0 ;  /* 0x000002b000067802 */ /* 0x000fce0000000f00 */
[----:B------:R-:W-:Y:S05]  /*02a0*/  CALL.REL.NOINC `($__internal_0_$__cuda_sm3x_div_rn_noftz_f32_slowpath) ;  /* 0x00000000008c7944 */ /* 0x000fea0003c00000 */
[----:B------:R-:W-:-:S07]  /*02b0*/  IMAD.MOV.U32 R10, RZ, RZ, R0 ;  /* 0x000000ffff0a7224 */ /* 0x000fce00078e0000 */
.L_x_1:
[----:B------:R-:W0:Y:S01]  /*02c0*/  LDC.64 R6, c[0x0][0x398] ;  /* 0x0000e600ff067b82 */ /* 0x000e220000000a00 */
[----:B------:R-:W1:Y:S01]  /*02d0*/  LDCU.64 UR4, c[0x0][0x380] ;  /* 0x00007000ff0477ac */ /* 0x000e620008000a00 */
[----:B------:R-:W-:Y:S02]  /*02e0*/  I2FP.F32.S32 R3, R5 ;  /* 0x0000000500037245 */ /* 0x000fe40000201400 */
[----:B------:R-:W-:-:S04]  /*02f0*/  I2FP.F32.U32 R11, R2 ;  /* 0x00000002000b7245 */ /* 0x000fc80000201000 */
[----:B------:R-:W2:Y:S01]  /*0300*/  LDC.64 R8, c[0x0][0x3a0] ;  /* 0x0000e800ff087b82 */ /* 0x000ea20000000a00 */
[----:B-1----:R-:W-:Y:S01]  /*0310*/  FFMA R13, R3, R4, UR4 ;  /* 0x00000004030d7e23 */ /* 0x002fe20008000004 */
[----:B------:R-:W-:Y:S01]  /*0320*/  FFMA R14, R11, R10, UR5 ;  /* 0x000000050b0e7e23 */ /* 0x000fe2000800000a */
[----:B------:R-:W-:Y:S01]  /*0330*/  IMAD.MOV.U32 R3, RZ, RZ, RZ ;  /* 0x000000ffff037224 */ /* 0x000fe200078e00ff */
[----:B0-----:R-:W-:-:S04]  /*0340*/  ISETP.GE.AND P0, PT, R6, 0x1, PT ;  /* 0x000000010600780c */ /* 0x001fc80003f06270 */
[----:B------:R-:W-:-:S13]  /*0350*/  FSETP.LEU.OR P0, PT, R7, RZ, !P0 ;  /* 0x000000ff0700720b */ /* 0x000fda000470b400 */
[----:B--2---:R-:W-:Y:S05]  /*0360*/  @P0 BRA `(.L_x_2) ;  /* 0x0000000000440947 */ /* 0x004fea0003800000 */
[----:B------:R-:W-:Y:S01]  /*0370*/  BSSY.RECONVERGENT B0, `(.L_x_2) ;  /* 0x0000010000007945 */ /* 0x000fe20003800200 */
[----:B------:R-:W-:Y:S01]  /*0380*/  IMAD.MOV.U32 R0, RZ, RZ, RZ ;  /* 0x000000ffff007224 */ /* 0x000fe200078e00ff */
[----:B------:R-:W-:Y:S01]  /*0390*/  CS2R R10, SRZ ;  /* 0x00000000000a7805 */ /* 0x000fe2000001ff00 */
[----:B------:R-:W-:Y:S02]  /*03a0*/  IMAD.MOV.U32 R3, RZ, RZ, RZ ;  /* 0x000000ffff037224 */ /* 0x000fe400078e00ff */
[----:B------:R-:W-:-:S07]  /*03b0*/  IMAD.MOV.U32 R4, RZ, RZ, RZ ;  /* 0x000000ffff047224 */ /* 0x000fce00078e00ff */
.L_x_3:
[----:B------:R-:W-:Y:S01]  /*03c0*/  FADD R0, R11, -R0 ;  /* 0x800000000b007221 */ /* 0x000fe20000000000 */
[----:B------:R-:W-:Y:S01]  /*03d0*/  FADD R11, R10, R10 ;  /* 0x0000000a0a0b7221 */ /* 0x000fe20000000000 */
[----:B------:R-:W-:Y:S02]  /*03e0*/  VIADD R3, R3, 0x1 ;  /* 0x0000000103037836 */ /* 0x000fe40000000000 */
[----:B------:R-:W-:Y:S01]  /*03f0*/  FADD R10, R13, R0 ;  /* 0x000000000d0a7221 */ /* 0x000fe20000000000 */
[----:B------:R-:W-:Y:S02]  /*0400*/  FFMA R4, R11, R4, R14 ;  /* 0x000000040b047223 */ /* 0x000fe4000000000e */
[----:B------:R-:W-:Y:S01]  /*0410*/  ISETP.GE.AND P0, PT, R3, R6, PT ;  /* 0x000000060300720c */ /* 0x000fe20003f06270 */
[----:B------:R-:W-:Y:S01]  /*0420*/  FMUL R11, R10, R10 ;  /* 0x0000000a0a0b7220 */ /* 0x000fe20000400000 */
[----:B------:R-:W-:-:S04]  /*0430*/  FMUL R0, R4, R4 ;  /* 0x0000000404007220 */ /* 0x000fc80000400000 */
[----:B------:R-:W-:-:S05]  /*0440*/  FADD R12, R11, R0 ;  /* 0x000000000b0c7221 */ /* 0x000fca0000000000 */
[----:B------:R-:W-:-:S13]  /*0450*/  FSETP.LT.AND P1, PT, R12, R7, PT ;  /* 0x000000070c00720b */ /* 0x000fda0003f21000 */
[----:B------:R-:W-:Y:S05]  /*0460*/  @!P0 BRA P1, `(.L_x_3) ;  /* 0xfffffffc00d48947 */ /* 0x000fea000083ffff */
[----:B------:R-:W-:Y:S05]  /*0470*/  BSYNC.RECONVERGENT B0 ;  /* 0x0000000000007941 */ /* 0x000fea0003800200 */
.L_x_2:
[----:B------:R-:W0:Y:S01]  /*0480*/  LDCU UR6, c[0x0][0x390] ;  /* 0x00007200ff0677ac */ /* 0x000e220008000800 */
[----:B------:R-:W1:Y:S01]  /*0490*/  LDCU.64 UR4, c[0x0][0x358] ;  /* 0x00006b00ff0477ac */ /* 0x000e620008000a00 */
[----:B0-----:R-:W-:-:S04]  /*04a0*/  IMAD R5, R2, UR6, R5 ;  /* 0x0000000602057c24 */ /* 0x001fc8000f8e0205 */
[----:B------:R-:W-:-:S05]  /*04b0*/  IMAD.WIDE R8, R5, 0x4, R8 ;  /* 0x0000000405087825 */ /* 0x000fca00078e0208 */
[----:B-1----:R-:W-:Y:S01]  /*04c0*/  STG.E desc[UR4][R8.64], R3 ;  /* 0x0000000308007986 */ /* 0x002fe2000c101904 */
[----:B------:R-:W-:Y:S05]  /*04d0*/  EXIT ;  /* 0x000000000000794d */ /* 0x000fea0003800000 */
        .weak           $__internal_0_$__cuda_sm3x_div_rn_noftz_f32_slowpath
        .type           $__internal_0_$__cuda_sm3x_div_rn_noftz_f32_slowpath,@function
        .size           $__internal_0_$__cuda_sm3x_div_rn_noftz_f32_slowpath,(.L_x_13 - $__internal_0_$__cuda_sm3x_div_rn_noftz_f32_slowpath)
$__internal_0_$__cuda_sm3x_div_rn_noftz_f32_slowpath:
[----:B------:R-:W-:Y:S02]  /*04e0*/  SHF.R.U32.HI R8, RZ, 0x17, R3 ;  /* 0x00000017ff087819 */ /* 0x000fe40000011603 */
[----:B------:R-:W-:Y:S02]  /*04f0*/  SHF.R.U32.HI R7, RZ, 0x17, R0 ;  /* 0x00000017ff077819 */ /* 0x000fe40000011600 */
[----:B------:R-:W-:Y:S02]  /*0500*/  LOP3.LUT R12, R8, 0xff, RZ, 0xc0, !PT ;  /* 0x000000ff080c7812 */ /* 0x000fe400078ec0ff */
[----:B------:R-:W-:-:S03]  /*0510*/  LOP3.LUT R10, R7, 0xff, RZ, 0xc0, !PT ;  /* 0x000000ff070a7812 */ /* 0x000fc600078ec0ff */
[----:B------:R-:W-:Y:S02]  /*0520*/  VIADD R9, R12, 0xffffffff ;  /* 0xffffffff0c097836 */ /* 0x000fe40000000000 */
[----:B------:R-:W-:-:S03]  /*0530*/  VIADD R8, R10, 0xffffffff ;  /* 0xffffffff0a087836 */ /* 0x000fc60000000000 */
[----:B------:R-:W-:-:S04]  /*0540*/  ISETP.GT.U32.AND P0, PT, R9, 0xfd, PT ;  /* 0x000000fd0900780c */ /* 0x000fc80003f04070 */
[----:B------:R-:W-:-:S13]  /*0550*/  ISETP.GT.U32.OR P0, PT, R8, 0xfd, P0 ;  /* 0x000000fd0800780c */ /* 0x000fda0000704470 */
[----:B------:R-:W-:Y:S01]  /*0560*/  @!P0 IMAD.MOV.U32 R7, RZ, RZ, RZ ;  /* 0x000000ffff078224 */ /* 0x000fe200078e00ff */
[----:B------:R-:W-:Y:S06]  /*0570*/  @!P0 BRA `(.L_x_4) ;  /* 0x00000000005c8947 */ /* 0x000fec0003800000 */
[----:B------:R-:W-:Y:S02]  /*0580*/  FSETP.GTU.FTZ.AND P0, PT, |R0|, +INF , PT ;  /* 0x7f8000000000780b */ /* 0x000fe40003f1c200 */
[----:B------:R-:W-:-:S04]  /*0590*/  FSETP.GTU.FTZ.AND P1, PT, |R3|, +INF , PT ;  /* 0x7f8000000300780b */ /* 0x000fc80003f3c200 */
[----:B------:R-:W-:-:S13]  /*05a0*/  PLOP3.LUT P0, PT, P0, P1, PT, 0xf8, 0x8f ;  /* 0x00000000008f781c */ /* 0x000fda0000703f70 */
[----:B------:R-:W-:Y:S05]  /*05b0*/  @P0 BRA `(.L_x_5) ;  /* 0x0000000400440947 */ /* 0x000fea0003800000 */
[----:B------:R-:W-:-:S13]  /*05c0*/  LOP3.LUT P0, RZ, R3, 0x7fffffff, R0, 0xc8, !PT ;  /* 0x7fffffff03ff7812 */ /* 0x000fda000780c800 */
[----:B------:R-:W-:Y:S05]  /*05d0*/  @!P0 BRA `(.L_x_6) ;  /* 0x0000000400348947 */ /* 0x000fea0003800000 */
[C---:B------:R-:W-:Y:S02]  /*05e0*/  FSETP.NEU.FTZ.AND P2, PT, |R0|.reuse, +INF , PT ;  /* 0x7f8000000000780b */ /* 0x040fe40003f5d200 */
[----:B------:R-:W-:Y:S02]  /*05f0*/  FSETP.NEU.FTZ.AND P1, PT, |R3|, +INF , PT ;  /* 0x7f8000000300780b */ /* 0x000fe40003f3d200 */
[----:B------:R-:W-:-:S11]  /*0600*/  FSETP.NEU.FTZ.AND P0, PT, |R0|, +INF , PT ;  /* 0x7f8000000000780b */ /* 0x000fd60003f1d200 */
[----:B------:R-:W-:Y:S05]  /*0610*/  @!P1 BRA !P2, `(.L_x_6) ;  /* 0x0000000400249947 */ /* 0x000fea0005000000 */
[----:B------:R-:W-:-:S04]  /*0620*/  LOP3.LUT P2, RZ, R0, 0x7fffffff, RZ, 0xc0, !PT ;  /* 0x7fffffff00ff7812 */ /* 0x000fc8000784c0ff */
[----:B------:R-:W-:-:S13]  /*0630*/  PLOP3.LUT P1, PT, P1, P2, PT, 0x2f, 0xf2 ;  /* 0x0000000000f2781c */ /* 0x000fda0000f24577 */
[----:B------:R-:W-:Y:S05]  /*0640*/  @P1 BRA `(.L_x_7) ;  /* 0x0000000400101947 */ /* 0x000fea0003800000 */
[----:B------:R-:W-:-:S04]  /*0650*/  LOP3.LUT P1, RZ, R3, 0x7fffffff, RZ, 0xc0, !PT ;  /* 0x7fffffff03ff7812 */ /* 0x000fc8000782c0ff */
[----:B------:R-:W-:-:S13]  /*0660*/  PLOP3.LUT P0, PT, P0, P1, PT, 0x2f, 0xf2 ;  /* 0x0000000000f2781c */ /* 0x000fda0000702577 */
[----:B------:R-:W-:Y:S05]  /*0670*/  @P0 BRA `(.L_x_8) ;  /* 0x0000000000f80947 */ /* 0x000fea0003800000 */
[----:B------:R-:W-:Y:S02]  /*0680*/  ISETP.GE.AND P0, PT, R8, RZ, PT ;  /* 0x000000ff0800720c */ /* 0x000fe40003f06270 */
[----:B------:R-:W-:-:S11]  /*0690*/  ISETP.GE.AND P1, PT, R9, RZ, PT ;  /* 0x000000ff0900720c */ /* 0x000fd60003f26270 */
[----:B------:R-:W-:Y:S01]  /*06a0*/  @P0 IMAD.MOV.U32 R7, RZ, RZ, RZ ;  /* 0x000000ffff070224 */ /* 0x000fe200078e00ff */
[----:B------:R-:W-:Y:S01]  /*06b0*/  @!P0 MOV R7, 0xffffffc0 ;  /* 0xffffffc000078802 */ /* 0x000fe20000000f00 */
[----:B------:R-:W-:Y:S01]  /*06c0*/  @!P0 FFMA R0, R0, 1.84467440737095516160e+19, RZ ;  /* 0x5f80000000008823 */ /* 0x000fe200000000ff */
[----:B------:R-:W-:-:S03]  /*06d0*/  @!P1 FFMA R3, R3, 1.84467440737095516160e+19, RZ ;  /* 0x5f80000003039823 */ /* 0x000fc600000000ff */
[----:B------:R-:W-:-:S07]  /*06e0*/  @!P1 VIADD R7, R7, 0x40 ;  /* 0x0000004007079836 */ /* 0x000fce0000000000 */
.L_x_4:
[----:B------:R-:W-:-:S05]  /*06f0*/  LEA R8, R12, 0xc0800000, 0x17 ;  /* 0xc08000000c087811 */ /* 0x000fca00078eb8ff */
[----:B------:R-:W-:Y:S02]  /*0700*/  IMAD.IADD R8, R3, 0x1, -R8 ;  /* 0x0000000103087824 */ /* 0x000fe400078e0a08 */
[----:B------:R-:W-:Y:S02]  /*0710*/  VIADD R3, R10, 0xffffff81 ;  /* 0xffffff810a037836 */ /* 0x000fe40000000000 */
[----:B------:R0:W1:Y:S01]  /*0720*/  MUFU.RCP R9, R8 ;  /* 0x0000000800097308 */ /* 0x0000620000001000 */
[----:B------:R-:W-:Y:S01]  /*0730*/  FADD.FTZ R11, -R8, -RZ ;  /* 0x800000ff080b7221 */ /* 0x000fe20000010100 */
[C---:B------:R-:W-:Y:S01]  /*0740*/  IMAD R0, R3.reuse, -0x800000, R0 ;  /* 0xff80000003007824 */ /* 0x040fe200078e0200 */
[----:B0-----:R-:W-:-:S05]  /*0750*/  IADD3 R8, PT, PT, R3, 0x7f, -R12 ;  /* 0x0000007f03087810 */ /* 0x001fca0007ffe80c */
[----:B------:R-:W-:Y:S02]  /*0760*/  IMAD.IADD R8, R8, 0x1, R7 ;  /* 0x0000000108087824 */ /* 0x000fe400078e0207 */
[----:B-1----:R-:W-:-:S04]  /*0770*/  FFMA R10, R9, R11, 1 ;  /* 0x3f800000090a7423 */ /* 0x002fc8000000000b */
[----:B------:R-:W-:-:S04]  /*0780*/  FFMA R14, R9, R10, R9 ;  /* 0x0000000a090e7223 */ /* 0x000fc80000000009 */
[----:B------:R-:W-:-:S04]  /*0790*/  FFMA R9, R0, R14, RZ ;  /* 0x0000000e00097223 */ /* 0x000fc800000000ff */
[----:B------:R-:W-:-:S04]  /*07a0*/  FFMA R10, R11, R9, R0 ;  /* 0x000000090b0a7223 */ /* 0x000fc80000000000 */
[----:B------:R-:W-:-:S04]  /*07b0*/  FFMA R9, R14, R10, R9 ;  /* 0x0000000a0e097223 */ /* 0x000fc80000000009 */
[----:B------:R-:W-:-:S04]  /*07c0*/  FFMA R10, R11, R9, R0 ;  /* 0x000000090b0a7223 */ /* 0x000fc80000000000 */
[----:B------:R-:W-:-:S05]  /*07d0*/  FFMA R0, R14, R10, R9 ;  /* 0x0000000a0e007223 */ /* 0x000fca0000000009 */
[----:B------:R-:W-:-:S04]  /*07e0*/  SHF.R.U32.HI R3, RZ, 0x17, R0 ;  /* 0x00000017ff037819 */ /* 0x000fc80000011600 */
[----:B------:R-:W-:-:S05]  /*07f0*/  LOP3.LUT R3, R3, 0xff, RZ, 0xc0, !PT ;  /* 0x000000ff03037812 */ /* 0x000fca00078ec0ff */
[----:B------:R-:W-:-:S04]  /*0800*/  IMAD.IADD R11, R3, 0x1, R8 ;  /* 0x00000001030b7824 */ /* 0x000fc800078e0208 */
[----:B------:R-:W-:-:S05]  /*0810*/  VIADD R3, R11, 0xffffffff ;  /* 0xffffffff0b037836 */ /* 0x000fca0000000000 */
[----:B------:R-:W-:-:S13]  /*0820*/  ISETP.GE.U32.AND P0, PT, R3, 0xfe, PT ;  /* 0x000000fe0300780c */ /* 0x000fda0003f06070 */
[----:B------:R-:W-:Y:S05]  /*0830*/  @!P0 BRA `(.L_x_9) ;  /* 0x0000000000808947 */ /* 0x000fea0003800000 */
[----:B------:R-:W-:-:S13]  /*0840*/  ISETP.GT.AND P0, PT, R11, 0xfe, PT ;  /* 0x000000fe0b00780c */ /* 0x000fda0003f04270 */
[----:B------:R-:W-:Y:S05]  /*0850*/  @P0 BRA `(.L_x_10) ;  /* 0x00000000006c0947 */ /* 0x000fea0003800000 */
[----:B------:R-:W-:-:S13]  /*0860*/  ISETP.GE.AND P0, PT, R11, 0x1, PT ;  /* 0x000000010b00780c */ /* 0x000fda0003f06270 */
[----:B------:R-:W-:Y:S05]  /*0870*/  @P0 BRA `(.L_x_11) ;  /* 0x0000000000980947 */ /* 0x000fea0003800000 */
[----:B------:R-:W-:Y:S02]  /*0880*/  ISETP.GE.AND P0, PT, R11, -0x18, PT ;  /* 0xffffffe80b00780c */ /* 0x000fe40003f06270 */
[----:B------:R-:W-:-:S11]  /*0890*/  LOP3.LUT R0, R0, 0x80000000, RZ, 0xc0, !PT ;  /* 0x8000000000007812 */ /* 0x000fd600078ec0ff */
[----:B------:R-:W-:Y:S05]  /*08a0*/  @!P0 BRA `(.L_x_11) ;  /* 0x00000000008c8947 */ /* 0x000fea0003800000 */
[CCC-:B------:R-:W-:Y:S01]  /*08b0*/  FFMA.RZ R3, R14.reuse, R10.reuse, R9.reuse ;  /* 0x0000000a0e037223 */ /* 0x1c0fe2000000c009 */
[CCC-:B------:R-:W-:Y:S01]  /*08c0*/  FFMA.RM R8, R14.reuse, R10.reuse, R9.reuse ;  /* 0x0000000a0e087223 */ /* 0x1c0fe20000004009 */
[C---:B------:R-:W-:Y:S02]  /*08d0*/  ISETP.NE.AND P2, PT, R11.reuse, RZ, PT ;  /* 0x000000ff0b00720c */ /* 0x040fe40003f45270 */
[----:B------:R-:W-:Y:S02]  /*08e0*/  ISETP.NE.AND P1, PT, R11, RZ, PT ;  /* 0x000000ff0b00720c */ /* 0x000fe40003f25270 */
[----:B------:R-:W-:Y:S01]  /*08f0*/  LOP3.LUT R7, R3, 0x7fffff, RZ, 0xc0, !PT ;  /* 0x007fffff03077812 */ /* 0x000fe200078ec0ff */
[----:B------:R-:W-:Y:S01]  /*0900*/  FFMA.RP R3, R14, R10, R9 ;  /* 0x0000000a0e037223 */ /* 0x000fe20000008009 */
[----:B------:R-:W-:Y:S01]  /*0910*/  IADD3 R10, PT, PT, R11, 0x20, RZ ;  /* 0x000000200b0a7810 */ /* 0x000fe20007ffe0ff */
[----:B------:R-:W-:Y:S01]  /*0920*/  IMAD.MOV R9, RZ, RZ, -R11 ;  /* 0x000000ffff097224 */ /* 0x000fe200078e0a0b */
[----:B------:R-:W-:-:S02]  /*0930*/  LOP3.LUT R7, R7, 0x800000, RZ, 0xfc, !PT ;  /* 0x0080000007077812 */ /* 0x000fc400078efcff */
[----:B------:R-:W-:Y:S02]  /*0940*/  FSETP.NEU.FTZ.AND P0, PT, R3, R8, PT ;  /* 0x000000080300720b */ /* 0x000fe40003f1d000 */
[----:B------:R-:W-:Y:S02]  /*0950*/  SHF.L.U32 R10, R7, R10, RZ ;  /* 0x0000000a070a7219 */ /* 0x000fe400000006ff */
[----:B------:R-:W-:Y:S02]  /*0960*/  SEL R8, R9, RZ, P2 ;  /* 0x000000ff09087207 */ /* 0x000fe40001000000 */
[----:B------:R-:W-:Y:S02]  /*0970*/  ISETP.NE.AND P1, PT, R10, RZ, P1 ;  /* 0x000000ff0a00720c */ /* 0x000fe40000f25270 */
[----:B------:R-:W-:Y:S02]  /*0980*/  SHF.R.U32.HI R8, RZ, R8, R7 ;  /* 0x00000008ff087219 */ /* 0x000fe40000011607 */
[----:B------:R-:W-:-:S02]  /*0990*/  PLOP3.LUT P0, PT, P0, P1, PT, 0xf8, 0x8f ;  /* 0x00000000008f781c */ /* 0x000fc40000703f70 */
[----:B------:R-:W-:Y:S02]  /*09a0*/  SHF.R.U32.HI R10, RZ, 0x1, R8 ;  /* 0x00000001ff0a7819 */ /* 0x000fe40000011608 */
[----:B------:R-:W-:-:S04]  /*09b0*/  SEL R3, RZ, 0x1, !P0 ;  /* 0x00000001ff037807 */ /* 0x000fc80004000000 */
[----:B------:R-:W-:-:S04]  /*09c0*/  LOP3.LUT R3, R3, 0x1, R10, 0xf8, !PT ;  /* 0x0000000103037812 */ /* 0x000fc800078ef80a */
[----:B------:R-:W-:-:S05]  /*09d0*/  LOP3.LUT R3, R3, R8, RZ, 0xc0, !PT ;  /* 0x0000000803037212 */ /* 0x000fca00078ec0ff */
[----:B------:R-:W-:-:S05]  /*09e0*/  IMAD.IADD R3, R10, 0x1, R3 ;  /* 0x000000010a037824 */ /* 0x000fca00078e0203 */
[----:B------:R-:W-:Y:S01]  /*09f0*/  LOP3.LUT R0, R3, R0, RZ, 0xfc, !PT ;  /* 0x0000000003007212 */ /* 0x000fe200078efcff */
[----:B------:R-:W-:Y:S06]  /*0a00*/  BRA `(.L_x_11) ;  /* 0x0000000000347947 */ /* 0x000fec0003800000 */
.L_x_10:
[----:B------:R-:W-:-:S04]  /*0a10*/  LOP3.LUT R0, R0, 0x80000000, RZ, 0xc0, !PT ;  /* 0x8000000000007812 */ /* 0x000fc800078ec0ff */
[----:B------:R-:W-:Y:S01]  /*0a20*/  LOP3.LUT R0, R0, 0x7f800000, RZ, 0xfc, !PT ;  /* 0x7f80000000007812 */ /* 0x000fe200078efcff */
[----:B------:R-:W-:Y:S06]  /*0a30*/  BRA `(.L_x_11) ;  /* 0x0000000000287947 */ /* 0x000fec0003800000 */
.L_x_9:
[----:B------:R-:W-:Y:S01]  /*0a40*/  IMAD R0, R8, 0x800000, R0 ;  /* 0x0080000008007824 */ /* 0x000fe200078e0200 */
[----:B------:R-:W-:Y:S06]  /*0a50*/  BRA `(.L_x_11) ;  /* 0x0000000000207947 */ /* 0x000fec0003800000 */
.L_x_8:
[----:B------:R-:W-:-:S04]  /*0a60*/  LOP3.LUT R0, R3, 0x80000000, R0, 0x48, !PT ;  /* 0x8000000003007812 */ /* 0x000fc800078e4800 */
[----:B------:R-:W-:Y:S01]  /*0a70*/  LOP3.LUT R0, R0, 0x7f800000, RZ, 0xfc, !PT ;  /* 0x7f80000000007812 */ /* 0x000fe200078efcff */
[----:B------:R-:W-:Y:S06]  /*0a80*/  BRA `(.L_x_11) ;  /* 0x0000000000147947 */ /* 0x000fec0003800000 */
.L_x_7:
[----:B------:R-:W-:Y:S01]  /*0a90*/  LOP3.LUT R0, R3, 0x80000000, R0, 0x48, !PT ;  /* 0x8000000003007812 */ /* 0x000fe200078e4800 */
[----:B------:R-:W-:Y:S06]  /*0aa0*/  BRA `(.L_x_11) ;  /* 0x00000000000c7947 */ /* 0x000fec0003800000 */
.L_x_6:
[----:B------:R-:W0:Y:S01]  /*0ab0*/  MUFU.RSQ R0, -QNAN ;  /* 0xffc0000000007908 */ /* 0x000e220000001400 */
[----:B------:R-:W-:Y:S05]  /*0ac0*/  BRA `(.L_x_11) ;  /* 0x0000000000047947 */ /* 0x000fea0003800000 */
.L_x_5:
[----:B------:R-:W-:-:S07]  /*0ad0*/  FADD.FTZ R0, R0, R3 ;  /* 0x0000000300007221 */ /* 0x000fce0000010000 */
.L_x_11:
[----:B------:R-:W-:-:S04]  /*0ae0*/  IMAD.MOV.U32 R7, RZ, RZ, 0x0 ;  /* 0x00000000ff077424 */ /* 0x000fc800078e00ff */
[----:B0-----:R-:W-:Y:S05]  /*0af0*/  RET.REL.NODEC R6 `(_Z17mandelbrot_kernelffffiiifPi) ;  /* 0xfffffff406407950 */ /* 0x001fea0003c3ffff */
.L_x_12:
[----:B------:R-:W-:-:S00]  /*0b00*/  BRA `(.L_x_12) ;  /* 0xfffffffc00fc7947 */ /* 0x000fc0000383ffff */
[----:B------:R-:W-:-:S00]  /*0b10*/  NOP ;  /* 0x0000000000007918 */ /* 0x000fc00000000000 */
        /* <DEDUP_REMOVED lines=14> */
.L_x_13:


//--------------------- .nv.shared.reserved.0     --------------------------
	.section	.nv.shared.reserved.0,"aw",@nobits
	.weak		__nv_reservedSMEM_offset_0_alias
	.size		__nv_reservedSMEM_offset_0_alias, 0, 64
	.other		__nv_reservedSMEM_offset_0_alias,@"STO_CUDA_RESERVED_SHARED STV_DEFAULT"
__nv_reservedSMEM_offset_0_alias:
	.zero		0
	.zero		64


//--------------------- .nv.constant0._Z17mandelbrot_kernelffffiiifPi --------------------------
	.section	.nv.constant0._Z17mandelbrot_kernelffffiiifPi,"a",@progbits
	.sectionflags	@""
	.align	4
.nv.constant0._Z17mandelbrot_kernelffffiiifPi:
	.zero		936


//--------------------- SYMBOLS --------------------------

	.type		.nv.reservedSmem.offset0,@object
	.size		.nv.reservedSmem.offset0,0x4
